	.headerflags	@"EF_CUDA_TEXMODE_UNIFIED EF_CUDA_64BIT_ADDRESS EF_CUDA_ACCELERATORS EF_CUDA_SM90 EF_CUDA_VIRTUAL_SM(EF_CUDA_SM90)"
	.elftype	@"ET_EXEC"


//--------------------- .nv.info                  --------------------------
	.section	.nv.info,"",@"SHT_CUDA_INFO"
	.align	4


	//----- nvinfo : EIATTR_REGCOUNT
	.align		4
        /*0000*/ 	.byte	0x04, 0x2f
        /*0002*/ 	.short	(.L_1 - .L_0)
	.align		4
.L_0:
        /*0004*/ 	.word	index@(triton_poi_fused_convolution_relu_threshold_backward_13)
        /*0008*/ 	.word	0x0000000c


	//----- nvinfo : EIATTR_MIN_STACK_SIZE
	.align		4
.L_1:
        /*000c*/ 	.byte	0x04, 0x12
        /*000e*/ 	.short	(.L_3 - .L_2)
	.align		4
.L_2:
        /*0010*/ 	.word	index@(triton_poi_fused_convolution_relu_threshold_backward_13)
        /*0014*/ 	.word	0x00000000


	//----- nvinfo : EIATTR_FRAME_SIZE
	.align		4
.L_3:
        /*0018*/ 	.byte	0x04, 0x11
        /*001a*/ 	.short	(.L_5 - .L_4)
	.align		4
.L_4:
        /*001c*/ 	.word	index@(triton_poi_fused_convolution_relu_threshold_backward_13)
        /*0020*/ 	.word	0x00000000


	//----- nvinfo : EIATTR_MIN_STACK_SIZE
	.align		4
.L_5:
        /*0024*/ 	.byte	0x04, 0x12
        /*0026*/ 	.short	(.L_7 - .L_6)
	.align		4
.L_6:
        /*0028*/ 	.word	index@(triton_poi_fused_convolution_relu_threshold_backward_13)
        /*002c*/ 	.word	0x00000000
.L_7:


//--------------------- .nv.info.triton_poi_fused_convolution_relu_threshold_backward_13 --------------------------
	.section	.nv.info.triton_poi_fused_convolution_relu_threshold_backward_13,"",@"SHT_CUDA_INFO"
	.sectionflags	@""
	.align	4


	//----- nvinfo : EIATTR_CUDA_API_VERSION
	.align		4
        /*0000*/ 	.byte	0x04, 0x37
        /*0002*/ 	.short	(.L_9 - .L_8)
.L_8:
        /*0004*/ 	.word	0x0000007c


	//----- nvinfo : EIATTR_KPARAM_INFO
	.align		4
.L_9:
        /*0008*/ 	.byte	0x04, 0x17
        /*000a*/ 	.short	(.L_11 - .L_10)
.L_10:
        /*000c*/ 	.word	0x00000000
        /*0010*/ 	.short	0x0003
        /*0012*/ 	.short	0x0018
        /*0014*/ 	.byte	0x00, 0xf0, 0x11, 0x00


	//----- nvinfo : EIATTR_KPARAM_INFO
	.align		4
.L_11:
        /*0018*/ 	.byte	0x04, 0x17
        /*001a*/ 	.short	(.L_13 - .L_12)
.L_12:
        /*001c*/ 	.word	0x00000000
        /*0020*/ 	.short	0x0002
        /*0022*/ 	.short	0x0010
        /*0024*/ 	.byte	0x00, 0xf4, 0x21, 0x00


	//----- nvinfo : EIATTR_KPARAM_INFO
	.align		4
.L_13:
        /*0028*/ 	.byte	0x04, 0x17
        /*002a*/ 	.short	(.L_15 - .L_14)
.L_14:
        /*002c*/ 	.word	0x00000000
        /*0030*/ 	.short	0x0001
        /*0032*/ 	.short	0x0008
        /*0034*/ 	.byte	0x00, 0xf4, 0x21, 0x00


	//----- nvinfo : EIATTR_KPARAM_INFO
	.align		4
.L_15:
        /*0038*/ 	.byte	0x04, 0x17
        /*003a*/ 	.short	(.L_17 - .L_16)
.L_16:
        /*003c*/ 	.word	0x00000000
        /*0040*/ 	.short	0x0000
        /*0042*/ 	.short	0x0000
        /*0044*/ 	.byte	0x00, 0xf4, 0x21, 0x00


	//----- nvinfo : EIATTR_SPARSE_MMA_MASK
	.align		4
.L_17:
        /*0048*/ 	.byte	0x03, 0x50
        /*004a*/ 	.short	0x0000


	//----- nvinfo : EIATTR_MAXREG_COUNT
	.align		4
        /*004c*/ 	.byte	0x03, 0x1b
        /*004e*/ 	.short	0x00ff


	//----- nvinfo : EIATTR_EXIT_INSTR_OFFSETS
	.align		4
        /*0050*/ 	.byte	0x04, 0x1c
        /*0052*/ 	.short	(.L_19 - .L_18)


	//   ....[0]....
.L_18:
        /*0054*/ 	.word	0x00000240


	//----- nvinfo : EIATTR_REQNTID
	.align		4
.L_19:
        /*0058*/ 	.byte	0x04, 0x10
        /*005a*/ 	.short	(.L_21 - .L_20)
.L_20:
        /*005c*/ 	.word	0x00000080
        /*0060*/ 	.word	0x00000001
        /*0064*/ 	.word	0x00000001


	//----- nvinfo : EIATTR_CBANK_PARAM_SIZE
	.align		4
.L_21:
        /*0068*/ 	.byte	0x03, 0x19
        /*006a*/ 	.short	0x001c


	//----- nvinfo : EIATTR_PARAM_CBANK
	.align		4
        /*006c*/ 	.byte	0x04, 0x0a
        /*006e*/ 	.short	(.L_23 - .L_22)
	.align		4
.L_22:
        /*0070*/ 	.word	index@(.nv.constant0.triton_poi_fused_convolution_relu_threshold_backward_13)
        /*0074*/ 	.short	0x0210
        /*0076*/ 	.short	0x001c


	//----- nvinfo : EIATTR_SW_WAR
	.align		4
.L_23:
        /*0078*/ 	.byte	0x04, 0x36
        /*007a*/ 	.short	(.L_25 - .L_24)
.L_24:
        /*007c*/ 	.word	0x00000008
.L_25:


//--------------------- .nv.callgraph             --------------------------
	.section	.nv.callgraph,"",@"SHT_CUDA_CALLGRAPH"
	.align	4
	.sectionentsize	8
	.align		4
        /*0000*/ 	.word	0x00000000
	.align		4
        /*0004*/ 	.word	0xffffffff
	.align		4
        /*0008*/ 	.word	0x00000000
	.align		4
        /*000c*/ 	.word	0xfffffffe
	.align		4
        /*0010*/ 	.word	0x00000000
	.align		4
        /*0014*/ 	.word	0xfffffffd
	.align		4
        /*0018*/ 	.word	0x00000000
	.align		4
        /*001c*/ 	.word	0xfffffffc


//--------------------- .text.triton_poi_fused_convolution_relu_threshold_backward_13 --------------------------
	.section	.text.triton_poi_fused_convolution_relu_threshold_backward_13,"ax",@progbits
	.align	128
        .global         triton_poi_fused_convolution_relu_threshold_backward_13
        .type           triton_poi_fused_convolution_relu_threshold_backward_13,@function
        .size           triton_poi_fused_convolution_relu_threshold_backward_13,(.L_x_1 - triton_poi_fused_convolution_relu_threshold_backward_13)
        .other          triton_poi_fused_convolution_relu_threshold_backward_13,@"STO_CUDA_ENTRY STV_DEFAULT"
triton_poi_fused_convolution_relu_threshold_backward_13:
.text.triton_poi_fused_convolution_relu_threshold_backward_13:
[----:B------:R-:W-:Y:S01]  /*0000*/  LDC R1, c[0x0][0x28] ;  /* 0x00000a00ff017b82 */ /* 0x000fe20000000800 */
[----:B------:R-:W1:Y:S07]  /*0010*/  S2R R0, SR_TID.X ;  /* 0x0000000000007919 */ /* 0x000e6e0000002100 */
[----:B------:R-:W2:Y:S01]  /*0020*/  LDC.64 R2, c[0x0][0x210] ;  /* 0x00008400ff027b82 */ /* 0x000ea20000000a00 */
[----:B------:R-:W-:Y:S01]  /*0030*/  ULDC.64 UR4, c[0x0][0x208] ;  /* 0x0000820000047ab9 */ /* 0x000fe20000000a00 */
[----:B------:R-:W-:Y:S01]  /*0040*/  ULDC.64 UR6, c[0x0][0x220] ;  /* 0x0000880000067ab9 */ /* 0x000fe20000000a00 */
[----:B------:R-:W3:Y:S05]  /*0050*/  S2R R7, SR_CTAID.X ;  /* 0x0000000000077919 */ /* 0x000eea0000002500 */
[----:B------:R-:W4:Y:S01]  /*0060*/  LDC.64 R4, c[0x0][0x218] ;  /* 0x00008600ff047b82 */ /* 0x000f220000000a00 */
[----:B-1----:R-:W-:Y:S01]  /*0070*/  IMAD.SHL.U32 R0, R0, 0x2, RZ ;  /* 0x0000000200007824 */ /* 0x002fe200078e00ff */
[----:B---3--:R-:W-:-:S04]  /*0080*/  SHF.R.S32.HI R6, RZ, 0x17, R7 ;  /* 0x00000017ff067819 */ /* 0x008fc80000011407 */
[----:B------:R-:W-:Y:S02]  /*0090*/  LOP3.LUT R0, R0, 0xfe, RZ, 0xc0, !PT ;  /* 0x000000fe00007812 */ /* 0x000fe400078ec0ff */
[----:B------:R-:W-:-:S03]  /*00a0*/  SGXT R6, R6, 0x1 ;  /* 0x000000010606781a */ /* 0x000fc60000000200 */
[----:B------:R-:W-:-:S04]  /*00b0*/  IMAD R7, R7, 0x100, R0 ;  /* 0x0000010007077824 */ /* 0x000fc800078e0200 */
[----:B--2---:R-:W-:Y:S01]  /*00c0*/  IMAD.WIDE R2, R7, 0x4, R2 ;  /* 0x0000000407027825 */ /* 0x004fe200078e0202 */
[----:B------:R-:W-:-:S04]  /*00d0*/  LEA.HI R6, R6, R7, RZ, 0x4 ;  /* 0x0000000706067211 */ /* 0x000fc800078f20ff */
[--C-:B------:R-:W-:Y:S01]  /*00e0*/  SHF.R.S32.HI R0, RZ, 0x4, R6.reuse ;  /* 0x00000004ff007819 */ /* 0x100fe20000011406 */
[----:B------:R-:W2:Y:S01]  /*00f0*/  LDG.E.64 R2, desc[UR4][R2.64] ;  /* 0x0000000402027981 */ /* 0x000ea2000c1e1b00 */
[----:B------:R-:W-:-:S04]  /*0100*/  SHF.R.S32.HI R9, RZ, 0x1f, R6 ;  /* 0x0000001fff097819 */ /* 0x000fc80000011406 */
[----:B------:R-:W-:-:S04]  /*0110*/  LEA.HI R9, R9, R0, RZ, 0x7 ;  /* 0x0000000009097211 */ /* 0x000fc800078f38ff */
[----:B------:R-:W-:-:S05]  /*0120*/  LOP3.LUT R9, R9, 0xffffff80, RZ, 0xc0, !PT ;  /* 0xffffff8009097812 */ /* 0x000fca00078ec0ff */
[----:B------:R-:W-:-:S04]  /*0130*/  IMAD.IADD R9, R0, 0x1, -R9 ;  /* 0x0000000100097824 */ /* 0x000fc800078e0a09 */
[----:B----4-:R-:W-:-:S06]  /*0140*/  IMAD.WIDE R4, R9, 0x4, R4 ;  /* 0x0000000409047825 */ /* 0x010fcc00078e0204 */
[----:B------:R-:W2:Y:S02]  /*0150*/  LDG.E.EL R4, desc[UR4][R4.64] ;  /* 0x0000000404047981 */ /* 0x000ea4000c2e1900 */
[C-C-:B--2---:R-:W-:Y:S01]  /*0160*/  FADD R0, R2.reuse, R4.reuse ;  /* 0x0000000402007221 */ /* 0x144fe20000000000 */
[C---:B------:R-:W-:Y:S01]  /*0170*/  FADD R6, R3.reuse, R4 ;  /* 0x0000000403067221 */ /* 0x040fe20000000000 */
[-C--:B------:R-:W-:Y:S02]  /*0180*/  FSETP.GEU.AND P1, PT, R2, -R4.reuse, PT ;  /* 0x800000040200720b */ /* 0x080fe40003f2e000 */
[----:B------:R-:W-:Y:S02]  /*0190*/  FSETP.GEU.AND P0, PT, R3, -R4, PT ;  /* 0x800000040300720b */ /* 0x000fe40003f0e000 */
[----:B------:R-:W-:Y:S02]  /*01a0*/  FSEL R0, R0, RZ, P1 ;  /* 0x000000ff00007208 */ /* 0x000fe40000800000 */
[----:B------:R-:W-:-:S02]  /*01b0*/  FSEL R6, R6, RZ, P0 ;  /* 0x000000ff06067208 */ /* 0x000fc40000000000 */
[----:B------:R-:W-:Y:S02]  /*01c0*/  FSETP.GTU.AND P1, PT, R0, RZ, PT ;  /* 0x000000ff0000720b */ /* 0x000fe40003f2c000 */
[----:B------:R-:W-:Y:S02]  /*01d0*/  FSETP.GTU.AND P0, PT, R6, RZ, PT ;  /* 0x000000ff0600720b */ /* 0x000fe40003f0c000 */
[----:B------:R-:W-:Y:S02]  /*01e0*/  SEL R0, RZ, 0x1, P1 ;  /* 0x00000001ff007807 */ /* 0x000fe40000800000 */
[----:B------:R-:W-:Y:S02]  /*01f0*/  SEL R5, RZ, 0x100, P0 ;  /* 0x00000100ff057807 */ /* 0x000fe40000000000 */
[----:B------:R-:W-:-:S03]  /*0200*/  IADD3 R2, P2, R7, UR6, RZ ;  /* 0x0000000607027c10 */ /* 0x000fc6000ff5e0ff */
[----:B------:R-:W-:Y:S01]  /*0210*/  IMAD.IADD R5, R0, 0x1, R5 ;  /* 0x0000000100057824 */ /* 0x000fe200078e0205 */
[----:B------:R-:W-:-:S05]  /*0220*/  LEA.HI.X.SX32 R3, R7, UR7, 0x1, P2 ;  /* 0x0000000707037c11 */ /* 0x000fca00090f0eff */
[----:B------:R-:W-:Y:S01]  /*0230*/  STG.E.U16 desc[UR4][R2.64], R5 ;  /* 0x0000000502007986 */ /* 0x000fe2000c101504 */
[----:B------:R-:W-:Y:S05]  /*0240*/  EXIT ;  /* 0x000000000000794d */ /* 0x000fea0003800000 */
.L_x_0:
[----:B------:R-:W-:-:S00]  /*0250*/  BRA `(.L_x_0) ;  /* 0xfffffffc00fc7947 */ /* 0x000fc0000383ffff */
[----:B------:R-:W-:-:S00]  /*0260*/  NOP ;  /* 0x0000000000007918 */ /* 0x000fc00000000000 */
        /* <DEDUP_REMOVED lines=9> */
.L_x_1:


//--------------------- .nv.constant0.triton_poi_fused_convolution_relu_threshold_backward_13 --------------------------
	.section	.nv.constant0.triton_poi_fused_convolution_relu_threshold_backward_13,"a",@progbits
	.sectionflags	@""
	.align	4
.nv.constant0.triton_poi_fused_convolution_relu_threshold_backward_13:
	.zero		556
